//
// Generated by NVIDIA NVVM Compiler
//
// Compiler Build ID: CL-36424714
// Cuda compilation tools, release 13.0, V13.0.88
// Based on NVVM 20.0.0
//

.version 9.0
.target sm_100
.address_size 64

	// .globl	_Z24initialise_curand_kernelP17curandStateXORWOWm
.global .align 4 .b8 precalc_xorwow_matrix[102400];
.global .align 4 .b8 precalc_xorwow_offset_matrix[102400];
.global .align 4 .b8 mrg32k3aM1[2304];
.global .align 4 .b8 mrg32k3aM2[2304];
.global .align 4 .b8 mrg32k3aM1SubSeq[2016];
.global .align 4 .b8 mrg32k3aM2SubSeq[2016];
.global .align 4 .b8 mrg32k3aM1Seq[2304];
.global .align 4 .b8 mrg32k3aM2Seq[2304];
.const .align 8 .b8 __cr_lgamma_table[72];

.visible .entry _Z24initialise_curand_kernelP17curandStateXORWOWm(
	.param .u64 .ptr .align 1 _Z24initialise_curand_kernelP17curandStateXORWOWm_param_0,
	.param .u64 _Z24initialise_curand_kernelP17curandStateXORWOWm_param_1
)
{
	.reg .pred 	%p<24>;
	.reg .b32 	%r<416>;
	.reg .b64 	%rd<19>;

	ld.param.u64 	%rd8, [_Z24initialise_curand_kernelP17curandStateXORWOWm_param_0];
	ld.param.u64 	%rd9, [_Z24initialise_curand_kernelP17curandStateXORWOWm_param_1];
	cvta.to.global.u64 	%rd10, %rd8;
	mov.u32 	%r182, %ctaid.x;
	mov.u32 	%r183, %ntid.x;
	mov.u32 	%r184, %ntid.y;
	mov.u32 	%r185, %tid.y;
	mov.u32 	%r186, %tid.x;
	mad.lo.s32 	%r187, %r184, %r182, %r185;
	mad.lo.s32 	%r188, %r187, %r183, %r186;
	cvt.u64.u32 	%rd18, %r188;
	mul.wide.u32 	%rd11, %r188, 48;
	add.s64 	%rd2, %rd10, %rd11;
	cvt.u32.u64 	%r189, %rd9;
	xor.b32  	%r190, %r189, -1429050551;
	mul.lo.s32 	%r191, %r190, 1099087573;
	{ .reg .b32 tmp; mov.b64 {tmp, %r192}, %rd9; }
	xor.b32  	%r193, %r192, -136515619;
	mul.lo.s32 	%r194, %r193, -1703105765;
	add.s32 	%r195, %r191, %r194;
	add.s32 	%r196, %r195, 6615241;
	add.s32 	%r197, %r191, 123456789;
	st.global.v2.u32 	[%rd2], {%r196, %r197};
	xor.b32  	%r198, %r191, 362436069;
	add.s32 	%r199, %r194, 521288629;
	st.global.v2.u32 	[%rd2+8], {%r198, %r199};
	xor.b32  	%r200, %r194, 88675123;
	add.s32 	%r201, %r191, 5783321;
	st.global.v2.u32 	[%rd2+16], {%r200, %r201};
	setp.eq.s32 	%p1, %r188, 0;
	@%p1 bra 	$L__BB0_42;
	mov.b32 	%r322, 0;
$L__BB0_2:
	and.b64  	%rd4, %rd18, 3;
	setp.eq.s64 	%p2, %rd4, 0;
	@%p2 bra 	$L__BB0_41;
	mul.wide.u32 	%rd12, %r322, 3200;
	mov.u64 	%rd13, precalc_xorwow_matrix;
	add.s64 	%rd5, %rd13, %rd12;
	cvt.u32.u64 	%r2, %rd4;
	mov.b32 	%r323, 0;
$L__BB0_4:
	mov.b32 	%r336, 0;
	mov.u32 	%r337, %r336;
	mov.u32 	%r338, %r336;
	mov.u32 	%r339, %r336;
	mov.u32 	%r340, %r336;
	mov.u32 	%r329, %r336;
$L__BB0_5:
	mul.wide.u32 	%rd14, %r329, 4;
	add.s64 	%rd15, %rd2, %rd14;
	ld.global.u32 	%r10, [%rd15+4];
	shl.b32 	%r11, %r329, 5;
	mov.b32 	%r335, 0;
$L__BB0_6:
	.pragma "nounroll";
	shr.u32 	%r206, %r10, %r335;
	and.b32  	%r207, %r206, 1;
	setp.eq.b32 	%p3, %r207, 1;
	not.pred 	%p4, %p3;
	add.s32 	%r208, %r11, %r335;
	mul.lo.s32 	%r209, %r208, 5;
	mul.wide.u32 	%rd16, %r209, 4;
	add.s64 	%rd6, %rd5, %rd16;
	@%p4 bra 	$L__BB0_8;
	ld.global.nc.u32 	%r210, [%rd6];
	xor.b32  	%r340, %r340, %r210;
	ld.global.nc.u32 	%r211, [%rd6+4];
	xor.b32  	%r339, %r339, %r211;
	ld.global.nc.u32 	%r212, [%rd6+8];
	xor.b32  	%r338, %r338, %r212;
	ld.global.nc.u32 	%r213, [%rd6+12];
	xor.b32  	%r337, %r337, %r213;
	ld.global.nc.u32 	%r214, [%rd6+16];
	xor.b32  	%r336, %r336, %r214;
$L__BB0_8:
	and.b32  	%r216, %r206, 2;
	setp.eq.s32 	%p5, %r216, 0;
	@%p5 bra 	$L__BB0_10;
	ld.global.nc.u32 	%r217, [%rd6+20];
	xor.b32  	%r340, %r340, %r217;
	ld.global.nc.u32 	%r218, [%rd6+24];
	xor.b32  	%r339, %r339, %r218;
	ld.global.nc.u32 	%r219, [%rd6+28];
	xor.b32  	%r338, %r338, %r219;
	ld.global.nc.u32 	%r220, [%rd6+32];
	xor.b32  	%r337, %r337, %r220;
	ld.global.nc.u32 	%r221, [%rd6+36];
	xor.b32  	%r336, %r336, %r221;
$L__BB0_10:
	and.b32  	%r223, %r206, 4;
	setp.eq.s32 	%p6, %r223, 0;
	@%p6 bra 	$L__BB0_12;
	ld.global.nc.u32 	%r224, [%rd6+40];
	xor.b32  	%r340, %r340, %r224;
	ld.global.nc.u32 	%r225, [%rd6+44];
	xor.b32  	%r339, %r339, %r225;
	ld.global.nc.u32 	%r226, [%rd6+48];
	xor.b32  	%r338, %r338, %r226;
	ld.global.nc.u32 	%r227, [%rd6+52];
	xor.b32  	%r337, %r337, %r227;
	ld.global.nc.u32 	%r228, [%rd6+56];
	xor.b32  	%r336, %r336, %r228;
$L__BB0_12:
	and.b32  	%r230, %r206, 8;
	setp.eq.s32 	%p7, %r230, 0;
	@%p7 bra 	$L__BB0_14;
	ld.global.nc.u32 	%r231, [%rd6+60];
	xor.b32  	%r340, %r340, %r231;
	ld.global.nc.u32 	%r232, [%rd6+64];
	xor.b32  	%r339, %r339, %r232;
	ld.global.nc.u32 	%r233, [%rd6+68];
	xor.b32  	%r338, %r338, %r233;
	ld.global.nc.u32 	%r234, [%rd6+72];
	xor.b32  	%r337, %r337, %r234;
	ld.global.nc.u32 	%r235, [%rd6+76];
	xor.b32  	%r336, %r336, %r235;
$L__BB0_14:
	and.b32  	%r237, %r206, 16;
	setp.eq.s32 	%p8, %r237, 0;
	@%p8 bra 	$L__BB0_16;
	ld.global.nc.u32 	%r238, [%rd6+80];
	xor.b32  	%r340, %r340, %r238;
	ld.global.nc.u32 	%r239, [%rd6+84];
	xor.b32  	%r339, %r339, %r239;
	ld.global.nc.u32 	%r240, [%rd6+88];
	xor.b32  	%r338, %r338, %r240;
	ld.global.nc.u32 	%r241, [%rd6+92];
	xor.b32  	%r337, %r337, %r241;
	ld.global.nc.u32 	%r242, [%rd6+96];
	xor.b32  	%r336, %r336, %r242;
$L__BB0_16:
	and.b32  	%r244, %r206, 32;
	setp.eq.s32 	%p9, %r244, 0;
	@%p9 bra 	$L__BB0_18;
	ld.global.nc.u32 	%r245, [%rd6+100];
	xor.b32  	%r340, %r340, %r245;
	ld.global.nc.u32 	%r246, [%rd6+104];
	xor.b32  	%r339, %r339, %r246;
	ld.global.nc.u32 	%r247, [%rd6+108];
	xor.b32  	%r338, %r338, %r247;
	ld.global.nc.u32 	%r248, [%rd6+112];
	xor.b32  	%r337, %r337, %r248;
	ld.global.nc.u32 	%r249, [%rd6+116];
	xor.b32  	%r336, %r336, %r249;
$L__BB0_18:
	and.b32  	%r251, %r206, 64;
	setp.eq.s32 	%p10, %r251, 0;
	@%p10 bra 	$L__BB0_20;
	ld.global.nc.u32 	%r252, [%rd6+120];
	xor.b32  	%r340, %r340, %r252;
	ld.global.nc.u32 	%r253, [%rd6+124];
	xor.b32  	%r339, %r339, %r253;
	ld.global.nc.u32 	%r254, [%rd6+128];
	xor.b32  	%r338, %r338, %r254;
	ld.global.nc.u32 	%r255, [%rd6+132];
	xor.b32  	%r337, %r337, %r255;
	ld.global.nc.u32 	%r256, [%rd6+136];
	xor.b32  	%r336, %r336, %r256;
$L__BB0_20:
	and.b32  	%r258, %r206, 128;
	setp.eq.s32 	%p11, %r258, 0;
	@%p11 bra 	$L__BB0_22;
	ld.global.nc.u32 	%r259, [%rd6+140];
	xor.b32  	%r340, %r340, %r259;
	ld.global.nc.u32 	%r260, [%rd6+144];
	xor.b32  	%r339, %r339, %r260;
	ld.global.nc.u32 	%r261, [%rd6+148];
	xor.b32  	%r338, %r338, %r261;
	ld.global.nc.u32 	%r262, [%rd6+152];
	xor.b32  	%r337, %r337, %r262;
	ld.global.nc.u32 	%r263, [%rd6+156];
	xor.b32  	%r336, %r336, %r263;
$L__BB0_22:
	and.b32  	%r265, %r206, 256;
	setp.eq.s32 	%p12, %r265, 0;
	@%p12 bra 	$L__BB0_24;
	ld.global.nc.u32 	%r266, [%rd6+160];
	xor.b32  	%r340, %r340, %r266;
	ld.global.nc.u32 	%r267, [%rd6+164];
	xor.b32  	%r339, %r339, %r267;
	ld.global.nc.u32 	%r268, [%rd6+168];
	xor.b32  	%r338, %r338, %r268;
	ld.global.nc.u32 	%r269, [%rd6+172];
	xor.b32  	%r337, %r337, %r269;
	ld.global.nc.u32 	%r270, [%rd6+176];
	xor.b32  	%r336, %r336, %r270;
$L__BB0_24:
	and.b32  	%r272, %r206, 512;
	setp.eq.s32 	%p13, %r272, 0;
	@%p13 bra 	$L__BB0_26;
	ld.global.nc.u32 	%r273, [%rd6+180];
	xor.b32  	%r340, %r340, %r273;
	ld.global.nc.u32 	%r274, [%rd6+184];
	xor.b32  	%r339, %r339, %r274;
	ld.global.nc.u32 	%r275, [%rd6+188];
	xor.b32  	%r338, %r338, %r275;
	ld.global.nc.u32 	%r276, [%rd6+192];
	xor.b32  	%r337, %r337, %r276;
	ld.global.nc.u32 	%r277, [%rd6+196];
	xor.b32  	%r336, %r336, %r277;
$L__BB0_26:
	and.b32  	%r279, %r206, 1024;
	setp.eq.s32 	%p14, %r279, 0;
	@%p14 bra 	$L__BB0_28;
	ld.global.nc.u32 	%r280, [%rd6+200];
	xor.b32  	%r340, %r340, %r280;
	ld.global.nc.u32 	%r281, [%rd6+204];
	xor.b32  	%r339, %r339, %r281;
	ld.global.nc.u32 	%r282, [%rd6+208];
	xor.b32  	%r338, %r338, %r282;
	ld.global.nc.u32 	%r283, [%rd6+212];
	xor.b32  	%r337, %r337, %r283;
	ld.global.nc.u32 	%r284, [%rd6+216];
	xor.b32  	%r336, %r336, %r284;
$L__BB0_28:
	and.b32  	%r286, %r206, 2048;
	setp.eq.s32 	%p15, %r286, 0;
	@%p15 bra 	$L__BB0_30;
	ld.global.nc.u32 	%r287, [%rd6+220];
	xor.b32  	%r340, %r340, %r287;
	ld.global.nc.u32 	%r288, [%rd6+224];
	xor.b32  	%r339, %r339, %r288;
	ld.global.nc.u32 	%r289, [%rd6+228];
	xor.b32  	%r338, %r338, %r289;
	ld.global.nc.u32 	%r290, [%rd6+232];
	xor.b32  	%r337, %r337, %r290;
	ld.global.nc.u32 	%r291, [%rd6+236];
	xor.b32  	%r336, %r336, %r291;
$L__BB0_30:
	and.b32  	%r293, %r206, 4096;
	setp.eq.s32 	%p16, %r293, 0;
	@%p16 bra 	$L__BB0_32;
	ld.global.nc.u32 	%r294, [%rd6+240];
	xor.b32  	%r340, %r340, %r294;
	ld.global.nc.u32 	%r295, [%rd6+244];
	xor.b32  	%r339, %r339, %r295;
	ld.global.nc.u32 	%r296, [%rd6+248];
	xor.b32  	%r338, %r338, %r296;
	ld.global.nc.u32 	%r297, [%rd6+252];
	xor.b32  	%r337, %r337, %r297;
	ld.global.nc.u32 	%r298, [%rd6+256];
	xor.b32  	%r336, %r336, %r298;
$L__BB0_32:
	and.b32  	%r300, %r206, 8192;
	setp.eq.s32 	%p17, %r300, 0;
	@%p17 bra 	$L__BB0_34;
	ld.global.nc.u32 	%r301, [%rd6+260];
	xor.b32  	%r340, %r340, %r301;
	ld.global.nc.u32 	%r302, [%rd6+264];
	xor.b32  	%r339, %r339, %r302;
	ld.global.nc.u32 	%r303, [%rd6+268];
	xor.b32  	%r338, %r338, %r303;
	ld.global.nc.u32 	%r304, [%rd6+272];
	xor.b32  	%r337, %r337, %r304;
	ld.global.nc.u32 	%r305, [%rd6+276];
	xor.b32  	%r336, %r336, %r305;
$L__BB0_34:
	and.b32  	%r307, %r206, 16384;
	setp.eq.s32 	%p18, %r307, 0;
	@%p18 bra 	$L__BB0_36;
	ld.global.nc.u32 	%r308, [%rd6+280];
	xor.b32  	%r340, %r340, %r308;
	ld.global.nc.u32 	%r309, [%rd6+284];
	xor.b32  	%r339, %r339, %r309;
	ld.global.nc.u32 	%r310, [%rd6+288];
	xor.b32  	%r338, %r338, %r310;
	ld.global.nc.u32 	%r311, [%rd6+292];
	xor.b32  	%r337, %r337, %r311;
	ld.global.nc.u32 	%r312, [%rd6+296];
	xor.b32  	%r336, %r336, %r312;
$L__BB0_36:
	and.b32  	%r314, %r206, 32768;
	setp.eq.s32 	%p19, %r314, 0;
	@%p19 bra 	$L__BB0_38;
	ld.global.nc.u32 	%r315, [%rd6+300];
	xor.b32  	%r340, %r340, %r315;
	ld.global.nc.u32 	%r316, [%rd6+304];
	xor.b32  	%r339, %r339, %r316;
	ld.global.nc.u32 	%r317, [%rd6+308];
	xor.b32  	%r338, %r338, %r317;
	ld.global.nc.u32 	%r318, [%rd6+312];
	xor.b32  	%r337, %r337, %r318;
	ld.global.nc.u32 	%r319, [%rd6+316];
	xor.b32  	%r336, %r336, %r319;
$L__BB0_38:
	add.s32 	%r335, %r335, 16;
	setp.ne.s32 	%p20, %r335, 32;
	@%p20 bra 	$L__BB0_6;
	mad.lo.s32 	%r320, %r329, -31, %r11;
	add.s32 	%r329, %r320, 1;
	setp.ne.s32 	%p21, %r329, 5;
	@%p21 bra 	$L__BB0_5;
	st.global.u32 	[%rd2+4], %r340;
	st.global.u32 	[%rd2+8], %r339;
	st.global.u32 	[%rd2+12], %r338;
	st.global.u32 	[%rd2+16], %r337;
	st.global.u32 	[%rd2+20], %r336;
	add.s32 	%r323, %r323, 1;
	setp.lt.u32 	%p22, %r323, %r2;
	@%p22 bra 	$L__BB0_4;
$L__BB0_41:
	shr.u64 	%rd7, %rd18, 2;
	add.s32 	%r322, %r322, 1;
	setp.gt.u64 	%p23, %rd18, 3;
	mov.u64 	%rd18, %rd7;
	@%p23 bra 	$L__BB0_2;
$L__BB0_42:
	mov.b32 	%r321, 0;
	st.global.v2.u32 	[%rd2+24], {%r321, %r321};
	st.global.u32 	[%rd2+32], %r321;
	mov.b64 	%rd17, 0;
	st.global.u64 	[%rd2+40], %rd17;
	ret;

}


// ===== COMPILED SASS (sm_100) =====

	.target	sm_100

	.elftype	@"ET_EXEC"


//--------------------- .note.nv.tkinfo           --------------------------
	.section	.note.nv.tkinfo,"",@"SHT_NOTE"
	.sectionflags	@"SHF_NOTE_NV_TKINFO"
	.tkinfo
        /*0018*/ 	.word	0x00000002
        /*0030*/ 	.string	""
        /*0030*/ 	.string	"ptxas"
        /*0030*/ 	.string	"Cuda compilation tools, release 13.0, V13.0.88"
        /*0030*/ 	.string	"Build cuda_13.0.r13.0/compiler.36424714_0"
        /*0030*/ 	.string	"-arch sm_100 -m 64 "



//--------------------- .note.nv.cuinfo           --------------------------
	.section	.note.nv.cuinfo,"",@"SHT_NOTE"
	.sectionflags	@"SHF_NOTE_NV_CUINFO"
        /*0018*/ 	.short	0x0002
        /*001a*/ 	.short	0x0064
        /*001c*/ 	.short	0x0082
	.zero		2


//--------------------- .nv.info                  --------------------------
	.section	.nv.info,"",@"SHT_CUDA_INFO"
	.align	4


	//----- nvinfo : EIATTR_REGCOUNT
	.align		4
        /*0000*/ 	.byte	0x04, 0x2f
        /*0002*/ 	.short	(.L_10 - .L_9)
	.align		4
.L_9:
        /*0004*/ 	.word	index@(_Z24initialise_curand_kernelP17curandStateXORWOWm)
        /*0008*/ 	.word	0x0000001f


	//----- nvinfo : EIATTR_FRAME_SIZE
	.align		4
.L_10:
        /*000c*/ 	.byte	0x04, 0x11
        /*000e*/ 	.short	(.L_12 - .L_11)
	.align		4
.L_11:
        /*0010*/ 	.word	index@(_Z24initialise_curand_kernelP17curandStateXORWOWm)
        /*0014*/ 	.word	0x00000000


	//----- nvinfo : EIATTR_MIN_STACK_SIZE
	.align		4
.L_12:
        /*0018*/ 	.byte	0x04, 0x12
        /*001a*/ 	.short	(.L_14 - .L_13)
	.align		4
.L_13:
        /*001c*/ 	.word	index@(_Z24initialise_curand_kernelP17curandStateXORWOWm)
        /*0020*/ 	.word	0x00000000
.L_14:


//--------------------- .nv.compat                --------------------------
	.section	.nv.compat,"",@"SHT_CUDA_COMPAT_INFO"
	.align	4
        /*0000*/ 	.byte	0x02, 0x09, 0x00, 0x00, 0x02, 0x02, 0x01, 0x00, 0x02, 0x05, 0x05, 0x00, 0x03, 0x07, 0x01, 0x01
        /*0010*/ 	.byte	0x02, 0x03, 0x00, 0x00, 0x02, 0x06, 0x01, 0x00, 0x04, 0x0b, 0x08, 0x00, 0x09, 0x00, 0x00, 0x00
        /*0020*/ 	.byte	0x00, 0x00, 0x00, 0x00


//--------------------- .nv.info._Z24initialise_curand_kernelP17curandStateXORWOWm --------------------------
	.section	.nv.info._Z24initialise_curand_kernelP17curandStateXORWOWm,"",@"SHT_CUDA_INFO"
	.sectionflags	@""
	.align	4


	//----- nvinfo : EIATTR_CUDA_API_VERSION
	.align		4
        /*0000*/ 	.byte	0x04, 0x37
        /*0002*/ 	.short	(.L_16 - .L_15)
.L_15:
        /*0004*/ 	.word	0x00000082


	//----- nvinfo : EIATTR_KPARAM_INFO
	.align		4
.L_16:
        /*0008*/ 	.byte	0x04, 0x17
        /*000a*/ 	.short	(.L_18 - .L_17)
.L_17:
        /*000c*/ 	.word	0x00000000
        /*0010*/ 	.short	0x0001
        /*0012*/ 	.short	0x0008
        /*0014*/ 	.byte	0x00, 0xf0, 0x21, 0x00


	//----- nvinfo : EIATTR_KPARAM_INFO
	.align		4
.L_18:
        /*0018*/ 	.byte	0x04, 0x17
        /*001a*/ 	.short	(.L_20 - .L_19)
.L_19:
        /*001c*/ 	.word	0x00000000
        /*0020*/ 	.short	0x0000
        /*0022*/ 	.short	0x0000
        /*0024*/ 	.byte	0x00, 0xf5, 0x21, 0x00


	//----- nvinfo : EIATTR_SPARSE_MMA_MASK
	.align		4
.L_20:
        /*0028*/ 	.byte	0x03, 0x50
        /*002a*/ 	.short	0x0000


	//----- nvinfo : EIATTR_MAXREG_COUNT
	.align		4
        /*002c*/ 	.byte	0x03, 0x1b
        /*002e*/ 	.short	0x00ff


	//----- nvinfo : EIATTR_MERCURY_ISA_VERSION
	.align		4
        /*0030*/ 	.byte	0x03, 0x5f
        /*0032*/ 	.short	0x0101


	//----- nvinfo : EIATTR_VRC_CTA_INIT_COUNT
	.align		4
        /*0034*/ 	.byte	0x02, 0x4a
	.zero		1
	.zero		1


	//----- nvinfo : EIATTR_EXIT_INSTR_OFFSETS
	.align		4
        /*0038*/ 	.byte	0x04, 0x1c
        /*003a*/ 	.short	(.L_22 - .L_21)


	//   ....[0]....
.L_21:
        /*003c*/ 	.word	0x00000ef0


	//----- nvinfo : EIATTR_CRS_STACK_SIZE
	.align		4
.L_22:
        /*0040*/ 	.byte	0x04, 0x1e
        /*0042*/ 	.short	(.L_24 - .L_23)
.L_23:
        /*0044*/ 	.word	0x00000000


	//----- nvinfo : EIATTR_CBANK_PARAM_SIZE
	.align		4
.L_24:
        /*0048*/ 	.byte	0x03, 0x19
        /*004a*/ 	.short	0x0010


	//----- nvinfo : EIATTR_PARAM_CBANK
	.align		4
        /*004c*/ 	.byte	0x04, 0x0a
        /*004e*/ 	.short	(.L_26 - .L_25)
	.align		4
.L_25:
        /*0050*/ 	.word	index@(.nv.constant0._Z24initialise_curand_kernelP17curandStateXORWOWm)
        /*0054*/ 	.short	0x0380
        /*0056*/ 	.short	0x0010


	//----- nvinfo : EIATTR_SW_WAR
	.align		4
.L_26:
        /*0058*/ 	.byte	0x04, 0x36
        /*005a*/ 	.short	(.L_28 - .L_27)
.L_27:
        /*005c*/ 	.word	0x00000008
.L_28:


//--------------------- .nv.callgraph             --------------------------
	.section	.nv.callgraph,"",@"SHT_CUDA_CALLGRAPH"
	.align	4
	.sectionentsize	8
	.align		4
        /*0000*/ 	.word	0x00000000
	.align		4
        /*0004*/ 	.word	0xffffffff
	.align		4
        /*0008*/ 	.word	0x00000000
	.align		4
        /*000c*/ 	.word	0xfffffffe
	.align		4
        /*0010*/ 	.word	0x00000000
	.align		4
        /*0014*/ 	.word	0xfffffffd
	.align		4
        /*0018*/ 	.word	0x00000000
	.align		4
        /*001c*/ 	.word	0xfffffffc


//--------------------- .nv.constant4             --------------------------
	.section	.nv.constant4,"a",@progbits
	.align	8
	.align		8
.nv.constant4:
        /*0000*/ 	.dword	precalc_xorwow_matrix
	.align		8
        /*0008*/ 	.dword	precalc_xorwow_offset_matrix
	.align		8
        /*0010*/ 	.dword	mrg32k3aM1
	.align		8
        /*0018*/ 	.dword	mrg32k3aM2
	.align		8
        /*0020*/ 	.dword	mrg32k3aM1SubSeq
	.align		8
        /*0028*/ 	.dword	mrg32k3aM2SubSeq
	.align		8
        /*0030*/ 	.dword	mrg32k3aM1Seq
	.align		8
        /*0038*/ 	.dword	mrg32k3aM2Seq


//--------------------- .nv.constant3             --------------------------
	.section	.nv.constant3,"a",@progbits
	.align	8
.nv.constant3:
	.type		__cr_lgamma_table,@object
	.size		__cr_lgamma_table,(.L_8 - __cr_lgamma_table)
__cr_lgamma_table:
        /*0000*/ 	.byte	0x00, 0x00, 0x00, 0x00, 0x00, 0x00, 0x00, 0x00, 0x00, 0x00, 0x00, 0x00, 0x00, 0x00, 0x00, 0x00
        /*0010*/ 	.byte	0xef, 0x39, 0xfa, 0xfe, 0x42, 0x2e, 0xe6, 0x3f, 0x02, 0x20, 0x2a, 0xfa, 0x0b, 0xab, 0xfc, 0x3f
        /*0020*/ 	.byte	0xf9, 0x2c, 0x92, 0x7c, 0xa7, 0x6c, 0x09, 0x40, 0xc9, 0x79, 0x44, 0x3c, 0x64, 0x26, 0x13, 0x40
        /*0030*/ 	.byte	0xca, 0x01, 0xcf, 0x3a, 0x27, 0x51, 0x1a, 0x40, 0x30, 0xcc, 0x2d, 0xf3, 0xe1, 0x0c, 0x21, 0x40
        /*0040*/ 	.byte	0x0d, 0xb7, 0xfc, 0x82, 0x8e, 0x35, 0x25, 0x40
.L_8:


//--------------------- .text._Z24initialise_curand_kernelP17curandStateXORWOWm --------------------------
	.section	.text._Z24initialise_curand_kernelP17curandStateXORWOWm,"ax",@progbits
	.align	128
        .global         _Z24initialise_curand_kernelP17curandStateXORWOWm
        .type           _Z24initialise_curand_kernelP17curandStateXORWOWm,@function
        .size           _Z24initialise_curand_kernelP17curandStateXORWOWm,(.L_x_9 - _Z24initialise_curand_kernelP17curandStateXORWOWm)
        .other          _Z24initialise_curand_kernelP17curandStateXORWOWm,@"STO_CUDA_ENTRY STV_DEFAULT"
_Z24initialise_curand_kernelP17curandStateXORWOWm:
.text._Z24initialise_curand_kernelP17curandStateXORWOWm:
[----:B------:R-:W-:Y:S01]  /*0000*/  LDC R1, c[0x0][0x37c] ;  /* 0x0000df00ff017b82 */ /* 0x000fe20000000800 */
[----:B------:R-:W0:Y:S07]  /*0010*/  S2R R5, SR_TID.Y ;  /* 0x0000000000057919 */ /* 0x000e2e0000002200 */
[----:B------:R-:W1:Y:S01]  /*0020*/  LDC.64 R2, c[0x0][0x388] ;  /* 0x0000e200ff027b82 */ /* 0x000e620000000a00 */
[----:B------:R-:W2:Y:S01]  /*0030*/  LDCU UR7, c[0x0][0x360] ;  /* 0x00006c00ff0777ac */ /* 0x000ea20008000800 */
[----:B------:R-:W-:Y:S01]  /*0040*/  BSSY.RECONVERGENT B0, `(.L_x_0) ;  /* 0x00000e7000007945 */ /* 0x000fe20003800200 */
[----:B------:R-:W2:Y:S01]  /*0050*/  S2R R9, SR_TID.X ;  /* 0x0000000000097919 */ /* 0x000ea20000002100 */
[----:B------:R-:W3:Y:S04]  /*0060*/  LDCU.64 UR4, c[0x0][0x358] ;  /* 0x00006b00ff0477ac */ /* 0x000ee80008000a00 */
[----:B------:R-:W0:Y:S08]  /*0070*/  S2UR UR6, SR_CTAID.X ;  /* 0x00000000000679c3 */ /* 0x000e300000002500 */
[----:B------:R-:W0:Y:S08]  /*0080*/  LDC R0, c[0x0][0x364] ;  /* 0x0000d900ff007b82 */ /* 0x000e300000000800 */
[----:B------:R-:W4:Y:S01]  /*0090*/  LDC.64 R6, c[0x0][0x380] ;  /* 0x0000e000ff067b82 */ /* 0x000f220000000a00 */
[----:B-1----:R-:W-:-:S02]  /*00a0*/  LOP3.LUT R2, R2, 0xaad26b49, RZ, 0x3c, !PT ;  /* 0xaad26b4902027812 */ /* 0x002fc400078e3cff */
[----:B------:R-:W-:-:S03]  /*00b0*/  LOP3.LUT R3, R3, 0xf7dcefdd, RZ, 0x3c, !PT ;  /* 0xf7dcefdd03037812 */ /* 0x000fc600078e3cff */
[----:B------:R-:W-:Y:S02]  /*00c0*/  IMAD R2, R2, 0x4182bed5, RZ ;  /* 0x4182bed502027824 */ /* 0x000fe400078e02ff */
[----:B------:R-:W-:Y:S02]  /*00d0*/  IMAD R3, R3, -0x658354e5, RZ ;  /* 0x9a7cab1b03037824 */ /* 0x000fe400078e02ff */
[C---:B------:R-:W-:Y:S01]  /*00e0*/  VIADD R11, R2.reuse, 0x583f19 ;  /* 0x00583f19020b7836 */ /* 0x040fe20000000000 */
[C---:B------:R-:W-:Y:S02]  /*00f0*/  LOP3.LUT R8, R2.reuse, 0x159a55e5, RZ, 0x3c, !PT ;  /* 0x159a55e502087812 */ /* 0x040fe400078e3cff */
[----:B------:R-:W-:Y:S02]  /*0100*/  IADD3 R4, PT, PT, R2, 0x64f0c9, R3 ;  /* 0x0064f0c902047810 */ /* 0x000fe40007ffe003 */
[----:B------:R-:W-:Y:S01]  /*0110*/  LOP3.LUT R10, R3, 0x5491333, RZ, 0x3c, !PT ;  /* 0x05491333030a7812 */ /* 0x000fe200078e3cff */
[----:B0-----:R-:W-:-:S02]  /*0120*/  IMAD R0, R0, UR6, R5 ;  /* 0x0000000600007c24 */ /* 0x001fc4000f8e0205 */
[----:B------:R-:W-:Y:S02]  /*0130*/  VIADD R5, R2, 0x75bcd15 ;  /* 0x075bcd1502057836 */ /* 0x000fe40000000000 */
[----:B--2---:R-:W-:Y:S02]  /*0140*/  IMAD R0, R0, UR7, R9 ;  /* 0x0000000700007c24 */ /* 0x004fe4000f8e0209 */
[----:B------:R-:W-:Y:S02]  /*0150*/  VIADD R9, R3, 0x1f123bb5 ;  /* 0x1f123bb503097836 */ /* 0x000fe40000000000 */
[C---:B----4-:R-:W-:Y:S01]  /*0160*/  IMAD.WIDE.U32 R6, R0.reuse, 0x30, R6 ;  /* 0x0000003000067825 */ /* 0x050fe200078e0006 */
[----:B------:R-:W-:-:S04]  /*0170*/  ISETP.NE.AND P0, PT, R0, RZ, PT ;  /* 0x000000ff0000720c */ /* 0x000fc80003f05270 */
[----:B---3--:R0:W-:Y:S04]  /*0180*/  STG.E.64 desc[UR4][R6.64], R4 ;  /* 0x0000000406007986 */ /* 0x0081e8000c101b04 */
[----:B------:R0:W-:Y:S04]  /*0190*/  STG.E.64 desc[UR4][R6.64+0x8], R8 ;  /* 0x0000080806007986 */ /* 0x0001e8000c101b04 */
[----:B------:R0:W-:Y:S01]  /*01a0*/  STG.E.64 desc[UR4][R6.64+0x10], R10 ;  /* 0x0000100a06007986 */ /* 0x0001e2000c101b04 */
[----:B------:R-:W-:Y:S05]  /*01b0*/  @!P0 BRA `(.L_x_1) ;  /* 0x0000000c003c8947 */ /* 0x000fea0003800000 */
[----:B------:R-:W-:-:S07]  /*01c0*/  CS2R R12, SRZ ;  /* 0x00000000000c7805 */ /* 0x000fce000001ff00 */
.L_x_7:
[----:B-1----:R-:W-:Y:S01]  /*01d0*/  LOP3.LUT R2, R0, 0x3, RZ, 0xc0, !PT ;  /* 0x0000000300027812 */ /* 0x002fe200078ec0ff */
[----:B------:R-:W-:Y:S03]  /*01e0*/  BSSY.RECONVERGENT B1, `(.L_x_2) ;  /* 0x00000c6000017945 */ /* 0x000fe60003800200 */
[----:B------:R-:W-:-:S04]  /*01f0*/  ISETP.NE.U32.AND P0, PT, R2, RZ, PT ;  /* 0x000000ff0200720c */ /* 0x000fc80003f05070 */
[----:B------:R-:W-:-:S13]  /*0200*/  ISETP.NE.AND.EX P0, PT, RZ, RZ, PT, P0 ;  /* 0x000000ffff00720c */ /* 0x000fda0003f05300 */
[----:B------:R-:W-:Y:S05]  /*0210*/  @!P0 BRA `(.L_x_3) ;  /* 0x0000000c00088947 */ /* 0x000fea0003800000 */
[----:B0-----:R-:W0:Y:S01]  /*0220*/  LDC.64 R8, c[0x4][RZ] ;  /* 0x01000000ff087b82 */ /* 0x001e220000000a00 */
[----:B------:R-:W-:Y:S02]  /*0230*/  IMAD.MOV.U32 R14, RZ, RZ, RZ ;  /* 0x000000ffff0e7224 */ /* 0x000fe400078e00ff */
[----:B0-----:R-:W-:-:S07]  /*0240*/  IMAD.WIDE.U32 R8, R12, 0xc80, R8 ;  /* 0x00000c800c087825 */ /* 0x001fce00078e0008 */
.L_x_6:
[----:B-1----:R-:W-:Y:S01]  /*0250*/  IMAD.MOV.U32 R15, RZ, RZ, RZ ;  /* 0x000000ffff0f7224 */ /* 0x002fe200078e00ff */
[----:B------:R-:W-:Y:S01]  /*0260*/  CS2R R2, SRZ ;  /* 0x0000000000027805 */ /* 0x000fe2000001ff00 */
[----:B------:R-:W-:Y:S01]  /*0270*/  IMAD.MOV.U32 R17, RZ, RZ, RZ ;  /* 0x000000ffff117224 */ /* 0x000fe200078e00ff */
[----:B------:R-:W-:-:S07]  /*0280*/  CS2R R4, SRZ ;  /* 0x0000000000047805 */ /* 0x000fce000001ff00 */
.L_x_5:
[----:B------:R-:W-:-:S05]  /*0290*/  IMAD.WIDE.U32 R10, R17, 0x4, R6 ;  /* 0x00000004110a7825 */ /* 0x000fca00078e0006 */
[----:B------:R0:W5:Y:S01]  /*02a0*/  LDG.E R16, desc[UR4][R10.64+0x4] ;  /* 0x000004040a107981 */ /* 0x000162000c1e1900 */
[----:B------:R-:W-:-:S07]  /*02b0*/  IMAD.MOV.U32 R19, RZ, RZ, RZ ;  /* 0x000000ffff137224 */ /* 0x000fce00078e00ff */
.L_x_4:
[----:B-----5:R-:W-:Y:S01]  /*02c0*/  SHF.R.U32.HI R24, RZ, R19, R16 ;  /* 0x00000013ff187219 */ /* 0x020fe20000011610 */
[----:B0-----:R-:W-:-:S03]  /*02d0*/  IMAD.SHL.U32 R10, R17, 0x20, RZ ;  /* 0x00000020110a7824 */ /* 0x001fc600078e00ff */
[----:B------:R-:W-:Y:S01]  /*02e0*/  LOP3.LUT R11, R24, 0x1, RZ, 0xc0, !PT ;  /* 0x00000001180b7812 */ /* 0x000fe200078ec0ff */
[----:B------:R-:W-:-:S03]  /*02f0*/  IMAD.IADD R10, R10, 0x1, R19 ;  /* 0x000000010a0a7824 */ /* 0x000fc600078e0213 */
[----:B------:R-:W-:Y:S01]  /*0300*/  ISETP.NE.U32.AND P0, PT, R11, 0x1, PT ;  /* 0x000000010b00780c */ /* 0x000fe20003f05070 */
[----:B------:R-:W-:-:S03]  /*0310*/  IMAD R11, R10, 0x5, RZ ;  /* 0x000000050a0b7824 */ /* 0x000fc600078e02ff */
[----:B------:R-:W-:Y:S01]  /*0320*/  R2P PR, R24, 0x7e ;  /* 0x0000007e18007804 */ /* 0x000fe20000000000 */
[----:B------:R-:W-:-:S08]  /*0330*/  IMAD.WIDE.U32 R10, R11, 0x4, R8 ;  /* 0x000000040b0a7825 */ /* 0x000fd000078e0008 */
[----:B------:R-:W2:Y:S04]  /*0340*/  @!P0 LDG.E.CONSTANT R18, desc[UR4][R10.64] ;  /* 0x000000040a128981 */ /* 0x000ea8000c1e9900 */
[----:B------:R-:W3:Y:S04]  /*0350*/  @!P0 LDG.E.CONSTANT R20, desc[UR4][R10.64+0x10] ;  /* 0x000010040a148981 */ /* 0x000ee8000c1e9900 */
[----:B------:R-:W4:Y:S04]  /*0360*/  @P1 LDG.E.CONSTANT R22, desc[UR4][R10.64+0x14] ;  /* 0x000014040a161981 */ /* 0x000f28000c1e9900 */
[----:B------:R-:W4:Y:S04]  /*0370*/  @P2 LDG.E.CONSTANT R26, desc[UR4][R10.64+0x28] ;  /* 0x000028040a1a2981 */ /* 0x000f28000c1e9900 */
[----:B------:R-:W4:Y:S04]  /*0380*/  @!P0 LDG.E.CONSTANT R21, desc[UR4][R10.64+0x4] ;  /* 0x000004040a158981 */ /* 0x000f28000c1e9900 */
[----:B------:R-:W4:Y:S04]  /*0390*/  @!P0 LDG.E.CONSTANT R23, desc[UR4][R10.64+0xc] ;  /* 0x00000c040a178981 */ /* 0x000f28000c1e9900 */
[----:B------:R-:W4:Y:S04]  /*03a0*/  @P1 LDG.E.CONSTANT R25, desc[UR4][R10.64+0x18] ;  /* 0x000018040a191981 */ /* 0x000f28000c1e9900 */
[----:B------:R-:W4:Y:S04]  /*03b0*/  @P3 LDG.E.CONSTANT R28, desc[UR4][R10.64+0x3c] ;  /* 0x00003c040a1c3981 */ /* 0x000f28000c1e9900 */
[----:B------:R-:W4:Y:S01]  /*03c0*/  @P6 LDG.E.CONSTANT R27, desc[UR4][R10.64+0x7c] ;  /* 0x00007c040a1b6981 */ /* 0x000f22000c1e9900 */
[----:B--2---:R-:W-:-:S03]  /*03d0*/  @!P0 LOP3.LUT R15, R15, R18, RZ, 0x3c, !PT ;  /* 0x000000120f0f8212 */ /* 0x004fc600078e3cff */
[----:B------:R-:W2:Y:S01]  /*03e0*/  @!P0 LDG.E.CONSTANT R18, desc[UR4][R10.64+0x8] ;  /* 0x000008040a128981 */ /* 0x000ea2000c1e9900 */
[----:B---3--:R-:W-:-:S03]  /*03f0*/  @!P0 LOP3.LUT R3, R3, R20, RZ, 0x3c, !PT ;  /* 0x0000001403038212 */ /* 0x008fc600078e3cff */
[----:B------:R-:W3:Y:S01]  /*0400*/  @P1 LDG.E.CONSTANT R20, desc[UR4][R10.64+0x24] ;  /* 0x000024040a141981 */ /* 0x000ee2000c1e9900 */
[----:B----4-:R-:W-:-:S03]  /*0410*/  @P1 LOP3.LUT R15, R15, R22, RZ, 0x3c, !PT ;  /* 0x000000160f0f1212 */ /* 0x010fc600078e3cff */
[----:B------:R-:W4:Y:S01]  /*0420*/  @P2 LDG.E.CONSTANT R22, desc[UR4][R10.64+0x38] ;  /* 0x000038040a162981 */ /* 0x000f22000c1e9900 */
[----:B------:R-:W-:-:S03]  /*0430*/  @P2 LOP3.LUT R15, R15, R26, RZ, 0x3c, !PT ;  /* 0x0000001a0f0f2212 */ /* 0x000fc600078e3cff */
[----:B------:R-:W4:Y:S01]  /*0440*/  @P4 LDG.E.CONSTANT R26, desc[UR4][R10.64+0x50] ;  /* 0x000050040a1a4981 */ /* 0x000f22000c1e9900 */
[----:B------:R-:W-:-:S03]  /*0450*/  @!P0 LOP3.LUT R4, R4, R21, RZ, 0x3c, !PT ;  /* 0x0000001504048212 */ /* 0x000fc600078e3cff */
[----:B------:R-:W4:Y:S01]  /*0460*/  @P1 LDG.E.CONSTANT R21, desc[UR4][R10.64+0x20] ;  /* 0x000020040a151981 */ /* 0x000f22000c1e9900 */
[----:B------:R-:W-:-:S03]  /*0470*/  @!P0 LOP3.LUT R2, R2, R23, RZ, 0x3c, !PT ;  /* 0x0000001702028212 */ /* 0x000fc600078e3cff */
[----:B------:R-:W4:Y:S01]  /*0480*/  @P2 LDG.E.CONSTANT R23, desc[UR4][R10.64+0x2c] ;  /* 0x00002c040a172981 */ /* 0x000f22000c1e9900 */
[----:B------:R-:W-:-:S03]  /*0490*/  @P1 LOP3.LUT R4, R4, R25, RZ, 0x3c, !PT ;  /* 0x0000001904041212 */ /* 0x000fc600078e3cff */
[----:B------:R-:W4:Y:S01]  /*04a0*/  @P2 LDG.E.CONSTANT R25, desc[UR4][R10.64+0x34] ;  /* 0x000034040a192981 */ /* 0x000f22000c1e9900 */
[----:B--2---:R-:W-:-:S03]  /*04b0*/  @!P0 LOP3.LUT R5, R5, R18, RZ, 0x3c, !PT ;  /* 0x0000001205058212 */ /* 0x004fc600078e3cff */
[----:B------:R-:W2:Y:S01]  /*04c0*/  @P1 LDG.E.CONSTANT R18, desc[UR4][R10.64+0x1c] ;  /* 0x00001c040a121981 */ /* 0x000ea2000c1e9900 */
[----:B---3--:R-:W-:-:S03]  /*04d0*/  @P1 LOP3.LUT R3, R3, R20, RZ, 0x3c, !PT ;  /* 0x0000001403031212 */ /* 0x008fc600078e3cff */
[----:B------:R-:W3:Y:S01]  /*04e0*/  @P2 LDG.E.CONSTANT R20, desc[UR4][R10.64+0x30] ;  /* 0x000030040a142981 */ /* 0x000ee2000c1e9900 */
[----:B----4-:R-:W-:-:S03]  /*04f0*/  @P2 LOP3.LUT R3, R3, R22, RZ, 0x3c, !PT ;  /* 0x0000001603032212 */ /* 0x010fc600078e3cff */
[----:B------:R-:W4:Y:S01]  /*0500*/  @P3 LDG.E.CONSTANT R22, desc[UR4][R10.64+0x4c] ;  /* 0x00004c040a163981 */ /* 0x000f22000c1e9900 */
[----:B------:R-:W-:-:S04]  /*0510*/  @P3 LOP3.LUT R15, R15, R28, RZ, 0x3c, !PT ;  /* 0x0000001c0f0f3212 */ /* 0x000fc800078e3cff */
[----:B------:R-:W-:Y:S02]  /*0520*/  @P4 LOP3.LUT R15, R15, R26, RZ, 0x3c, !PT ;  /* 0x0000001a0f0f4212 */ /* 0x000fe400078e3cff */
[----:B------:R-:W-:Y:S01]  /*0530*/  @P1 LOP3.LUT R2, R2, R21, RZ, 0x3c, !PT ;  /* 0x0000001502021212 */ /* 0x000fe200078e3cff */
[----:B------:R-:W4:Y:S04]  /*0540*/  @P5 LDG.E.CONSTANT R26, desc[UR4][R10.64+0x64] ;  /* 0x000064040a1a5981 */ /* 0x000f28000c1e9900 */
[----:B------:R-:W4:Y:S01]  /*0550*/  @P3 LDG.E.CONSTANT R21, desc[UR4][R10.64+0x40] ;  /* 0x000040040a153981 */ /* 0x000f22000c1e9900 */
[----:B------:R-:W-:Y:S02]  /*0560*/  @P2 LOP3.LUT R4, R4, R23, RZ, 0x3c, !PT ;  /* 0x0000001704042212 */ /* 0x000fe400078e3cff */
[----:B------:R-:W-:Y:S01]  /*0570*/  @P2 LOP3.LUT R2, R2, R25, RZ, 0x3c, !PT ;  /* 0x0000001902022212 */ /* 0x000fe200078e3cff */
[----:B------:R-:W4:Y:S04]  /*0580*/  @P3 LDG.E.CONSTANT R23, desc[UR4][R10.64+0x48] ;  /* 0x000048040a173981 */ /* 0x000f28000c1e9900 */
[----:B------:R-:W4:Y:S01]  /*0590*/  @P4 LDG.E.CONSTANT R25, desc[UR4][R10.64+0x54] ;  /* 0x000054040a194981 */ /* 0x000f22000c1e9900 */
[----:B--2---:R-:W-:-:S03]  /*05a0*/  @P1 LOP3.LUT R5, R5, R18, RZ, 0x3c, !PT ;  /* 0x0000001205051212 */ /* 0x004fc600078e3cff */
[----:B------:R-:W2:Y:S01]  /*05b0*/  @P3 LDG.E.CONSTANT R18, desc[UR4][R10.64+0x44] ;  /* 0x000044040a123981 */ /* 0x000ea2000c1e9900 */
[----:B---3--:R-:W-:-:S03]  /*05c0*/  @P2 LOP3.LUT R5, R5, R20, RZ, 0x3c, !PT ;  /* 0x0000001405052212 */ /* 0x008fc600078e3cff */
[----:B------:R-:W3:Y:S01]  /*05d0*/  @P4 LDG.E.CONSTANT R20, desc[UR4][R10.64+0x58] ;  /* 0x000058040a144981 */ /* 0x000ee2000c1e9900 */
[----:B----4-:R-:W-:-:S03]  /*05e0*/  @P3 LOP3.LUT R3, R3, R22, RZ, 0x3c, !PT ;  /* 0x0000001603033212 */ /* 0x010fc600078e3cff */
[----:B------:R-:W4:Y:S01]  /*05f0*/  @P4 LDG.E.CONSTANT R22, desc[UR4][R10.64+0x60] ;  /* 0x000060040a164981 */ /* 0x000f22000c1e9900 */
[----:B------:R-:W-:Y:S02]  /*0600*/  LOP3.LUT P0, RZ, R24, 0x80, RZ, 0xc0, !PT ;  /* 0x0000008018ff7812 */ /* 0x000fe4000780c0ff */
[----:B------:R-:W-:Y:S02]  /*0610*/  @P5 LOP3.LUT R15, R15, R26, RZ, 0x3c, !PT ;  /* 0x0000001a0f0f5212 */ /* 0x000fe400078e3cff */
[----:B------:R-:W4:Y:S01]  /*0620*/  @P6 LDG.E.CONSTANT R26, desc[UR4][R10.64+0x78] ;  /* 0x000078040a1a6981 */ /* 0x000f22000c1e9900 */
[----:B------:R-:W-:-:S03]  /*0630*/  @P3 LOP3.LUT R4, R4, R21, RZ, 0x3c, !PT ;  /* 0x0000001504043212 */ /* 0x000fc600078e3cff */
[----:B------:R-:W4:Y:S01]  /*0640*/  @P4 LDG.E.CONSTANT R21, desc[UR4][R10.64+0x5c] ;  /* 0x00005c040a154981 */ /* 0x000f22000c1e9900 */
[----:B------:R-:W-:-:S03]  /*0650*/  @P3 LOP3.LUT R2, R2, R23, RZ, 0x3c, !PT ;  /* 0x0000001702023212 */ /* 0x000fc600078e3cff */
[----:B------:R-:W4:Y:S01]  /*0660*/  @P5 LDG.E.CONSTANT R23, desc[UR4][R10.64+0x68] ;  /* 0x000068040a175981 */ /* 0x000f22000c1e9900 */
[----:B------:R-:W-:-:S03]  /*0670*/  @P4 LOP3.LUT R4, R4, R25, RZ, 0x3c, !PT ;  /* 0x0000001904044212 */ /* 0x000fc600078e3cff */
[----:B------:R-:W4:Y:S01]  /*0680*/  @P5 LDG.E.CONSTANT R25, desc[UR4][R10.64+0x70] ;  /* 0x000070040a195981 */ /* 0x000f22000c1e9900 */
[----:B--2---:R-:W-:-:S03]  /*0690*/  @P3 LOP3.LUT R5, R5, R18, RZ, 0x3c, !PT ;  /* 0x0000001205053212 */ /* 0x004fc600078e3cff */
[----:B------:R-:W2:Y:S01]  /*06a0*/  @P5 LDG.E.CONSTANT R18, desc[UR4][R10.64+0x6c] ;  /* 0x00006c040a125981 */ /* 0x000ea2000c1e9900 */
[----:B---3--:R-:W-:-:S03]  /*06b0*/  @P4 LOP3.LUT R5, R5, R20, RZ, 0x3c, !PT ;  /* 0x0000001405054212 */ /* 0x008fc600078e3cff */
[----:B------:R-:W3:Y:S01]  /*06c0*/  @P5 LDG.E.CONSTANT R20, desc[UR4][R10.64+0x74] ;  /* 0x000074040a145981 */ /* 0x000ee2000c1e9900 */
[----:B----4-:R-:W-:-:S03]  /*06d0*/  @P4 LOP3.LUT R3, R3, R22, RZ, 0x3c, !PT ;  /* 0x0000001603034212 */ /* 0x010fc600078e3cff */
[----:B------:R-:W4:Y:S01]  /*06e0*/  @P0 LDG.E.CONSTANT R22, desc[UR4][R10.64+0x8c] ;  /* 0x00008c040a160981 */ /* 0x000f22000c1e9900 */
[----:B------:R-:W-:-:S03]  /*06f0*/  @P6 LOP3.LUT R15, R15, R26, RZ, 0x3c, !PT ;  /* 0x0000001a0f0f6212 */ /* 0x000fc600078e3cff */
        /* <DEDUP_REMOVED lines=13> */
[----:B------:R-:W-:Y:S02]  /*07d0*/  @P6 LOP3.LUT R4, R4, R27, RZ, 0x3c, !PT ;  /* 0x0000001b04046212 */ /* 0x000fe400078e3cff */
[----:B------:R-:W-:Y:S02]  /*07e0*/  @P6 LOP3.LUT R2, R2, R21, RZ, 0x3c, !PT ;  /* 0x0000001502026212 */ /* 0x000fe400078e3cff */
[----:B------:R-:W-:Y:S02]  /*07f0*/  @P0 LOP3.LUT R4, R4, R23, RZ, 0x3c, !PT ;  /* 0x0000001704040212 */ /* 0x000fe400078e3cff */
[----:B------:R-:W-:Y:S02]  /*0800*/  @P0 LOP3.LUT R2, R2, R25, RZ, 0x3c, !PT ;  /* 0x0000001902020212 */ /* 0x000fe400078e3cff */
[----:B--2---:R-:W-:Y:S02]  /*0810*/  @P6 LOP3.LUT R5, R5, R18, RZ, 0x3c, !PT ;  /* 0x0000001205056212 */ /* 0x004fe400078e3cff */
[----:B---3--:R-:W-:-:S02]  /*0820*/  @P6 LOP3.LUT R3, R3, R20, RZ, 0x3c, !PT ;  /* 0x0000001403036212 */ /* 0x008fc400078e3cff */
[----:B----4-:R-:W-:Y:S02]  /*0830*/  @P0 LOP3.LUT R5, R5, R22, RZ, 0x3c, !PT ;  /* 0x0000001605050212 */ /* 0x010fe400078e3cff */
[----:B------:R-:W-:Y:S02]  /*0840*/  @P0 LOP3.LUT R3, R3, R26, RZ, 0x3c, !PT ;  /* 0x0000001a03030212 */ /* 0x000fe400078e3cff */
[----:B------:R-:W-:-:S13]  /*0850*/  R2P PR, R24.B1, 0x7f ;  /* 0x0000007f18007804 */ /* 0x000fda0000001000 */
[----:B------:R-:W2:Y:S04]  /*0860*/  @P0 LDG.E.CONSTANT R18, desc[UR4][R10.64+0xa0] ;  /* 0x0000a0040a120981 */ /* 0x000ea8000c1e9900 */
[----:B------:R-:W3:Y:S04]  /*0870*/  @P1 LDG.E.CONSTANT R22, desc[UR4][R10.64+0xb4] ;  /* 0x0000b4040a161981 */ /* 0x000ee8000c1e9900 */
[----:B------:R-:W4:Y:S04]  /*0880*/  @P2 LDG.E.CONSTANT R26, desc[UR4][R10.64+0xc8] ;  /* 0x0000c8040a1a2981 */ /* 0x000f28000c1e9900 */
[----:B------:R-:W4:Y:S04]  /*0890*/  @P3 LDG.E.CONSTANT R28, desc[UR4][R10.64+0xdc] ;  /* 0x0000dc040a1c3981 */ /* 0x000f28000c1e9900 */
[----:B------:R-:W4:Y:S04]  /*08a0*/  @P0 LDG.E.CONSTANT R23, desc[UR4][R10.64+0xa4] ;  /* 0x0000a4040a170981 */ /* 0x000f28000c1e9900 */
[----:B------:R-:W4:Y:S04]  /*08b0*/  @P0 LDG.E.CONSTANT R20, desc[UR4][R10.64+0xa8] ;  /* 0x0000a8040a140981 */ /* 0x000f28000c1e9900 */
[----:B------:R-:W4:Y:S04]  /*08c0*/  @P4 LDG.E.CONSTANT R25, desc[UR4][R10.64+0xf0] ;  /* 0x0000f0040a194981 */ /* 0x000f28000c1e9900 */
        /* <DEDUP_REMOVED lines=21> */
[----:B------:R-:W-:Y:S02]  /*0a20*/  LOP3.LUT P0, RZ, R24, 0x8000, RZ, 0xc0, !PT ;  /* 0x0000800018ff7812 */ /* 0x000fe4000780c0ff */
[----:B----4-:R-:W-:Y:S01]  /*0a30*/  @P5 LOP3.LUT R15, R15, R26, RZ, 0x3c, !PT ;  /* 0x0000001a0f0f5212 */ /* 0x010fe200078e3cff */
[----:B------:R-:W4:Y:S04]  /*0a40*/  @P3 LDG.E.CONSTANT R24, desc[UR4][R10.64+0xe4] ;  /* 0x0000e4040a183981 */ /* 0x000f28000c1e9900 */
[----:B------:R-:W2:Y:S01]  /*0a50*/  @P6 LDG.E.CONSTANT R26, desc[UR4][R10.64+0x118] ;  /* 0x000118040a1a6981 */ /* 0x000ea2000c1e9900 */
        /* <DEDUP_REMOVED lines=8> */
[----:B---3--:R-:W-:-:S03]  /*0ae0*/  @P2 LOP3.LUT R3, R3, R22, RZ, 0x3c, !PT ;  /* 0x0000001603032212 */ /* 0x008fc600078e3cff */
[----:B------:R-:W3:Y:S01]  /*0af0*/  @P4 LDG.E.CONSTANT R22, desc[UR4][R10.64+0x100] ;  /* 0x000100040a164981 */ /* 0x000ee2000c1e9900 */
[----:B--2---:R-:W-:-:S03]  /*0b00*/  @P6 LOP3.LUT R15, R15, R26, RZ, 0x3c, !PT ;  /* 0x0000001a0f0f6212 */ /* 0x004fc600078e3cff */
[----:B------:R-:W2:Y:S01]  /*0b10*/  @P0 LDG.E.CONSTANT R26, desc[UR4][R10.64+0x12c] ;  /* 0x00012c040a1a0981 */ /* 0x000ea2000c1e9900 */
[----:B----4-:R-:W-:-:S03]  /*0b20*/  @P2 LOP3.LUT R2, R2, R23, RZ, 0x3c, !PT ;  /* 0x0000001702022212 */ /* 0x010fc600078e3cff */
[----:B------:R-:W4:Y:S01]  /*0b30*/  @P4 LDG.E.CONSTANT R23, desc[UR4][R10.64+0xfc] ;  /* 0x0000fc040a174981 */ /* 0x000f22000c1e9900 */
[----:B------:R-:W-:-:S03]  /*0b40*/  @P2 LOP3.LUT R5, R5, R20, RZ, 0x3c, !PT ;  /* 0x0000001405052212 */ /* 0x000fc600078e3cff */
[----:B------:R-:W4:Y:S01]  /*0b50*/  @P4 LDG.E.CONSTANT R20, desc[UR4][R10.64+0xf8] ;  /* 0x0000f8040a144981 */ /* 0x000f22000c1e9900 */
[----:B------:R-:W-:Y:S02]  /*0b60*/  @P3 LOP3.LUT R2, R2, R27, RZ, 0x3c, !PT ;  /* 0x0000001b02023212 */ /* 0x000fe400078e3cff */
[----:B------:R-:W-:Y:S01]  /*0b70*/  @P3 LOP3.LUT R4, R4, R25, RZ, 0x3c, !PT ;  /* 0x0000001904043212 */ /* 0x000fe200078e3cff */
[----:B------:R-:W4:Y:S01]  /*0b80*/  @P5 LDG.E.CONSTANT R27, desc[UR4][R10.64+0x110] ;  /* 0x000110040a1b5981 */ /* 0x000f22000c1e9900 */
[----:B------:R-:W-:-:S03]  /*0b90*/  @P3 LOP3.LUT R5, R5, R24, RZ, 0x3c, !PT ;  /* 0x0000001805053212 */ /* 0x000fc600078e3cff */
[----:B------:R-:W4:Y:S04]  /*0ba0*/  @P5 LDG.E.CONSTANT R25, desc[UR4][R10.64+0x108] ;  /* 0x000108040a195981 */ /* 0x000f28000c1e9900 */
        /* <DEDUP_REMOVED lines=19> */
[----:B------:R-:W-:-:S05]  /*0ce0*/  VIADD R19, R19, 0x10 ;  /* 0x0000001013137836 */ /* 0x000fca0000000000 */
[----:B------:R-:W-:Y:S02]  /*0cf0*/  ISETP.NE.AND P1, PT, R19, 0x20, PT ;  /* 0x000000201300780c */ /* 0x000fe40003f25270 */
[----:B------:R-:W-:Y:S02]  /*0d00*/  @P5 LOP3.LUT R3, R3, R18, RZ, 0x3c, !PT ;  /* 0x0000001203035212 */ /* 0x000fe400078e3cff */
[----:B------:R-:W-:Y:S02]  /*0d10*/  @P6 LOP3.LUT R4, R4, R21, RZ, 0x3c, !PT ;  /* 0x0000001504046212 */ /* 0x000fe400078e3cff */
[----:B---3--:R-:W-:-:S04]  /*0d20*/  @P6 LOP3.LUT R3, R3, R22, RZ, 0x3c, !PT ;  /* 0x0000001603036212 */ /* 0x008fc800078e3cff */
[----:B--2---:R-:W-:Y:S02]  /*0d30*/  @P0 LOP3.LUT R3, R3, R26, RZ, 0x3c, !PT ;  /* 0x0000001a03030212 */ /* 0x004fe400078e3cff */
[----:B----4-:R-:W-:Y:S02]  /*0d40*/  @P6 LOP3.LUT R2, R2, R23, RZ, 0x3c, !PT ;  /* 0x0000001702026212 */ /* 0x010fe400078e3cff */
[----:B------:R-:W-:Y:S02]  /*0d50*/  @P6 LOP3.LUT R5, R5, R20, RZ, 0x3c, !PT ;  /* 0x0000001405056212 */ /* 0x000fe400078e3cff */
[----:B------:R-:W-:Y:S02]  /*0d60*/  @P0 LOP3.LUT R2, R2, R27, RZ, 0x3c, !PT ;  /* 0x0000001b02020212 */ /* 0x000fe400078e3cff */
[----:B------:R-:W-:Y:S02]  /*0d70*/  @P0 LOP3.LUT R4, R4, R25, RZ, 0x3c, !PT ;  /* 0x0000001904040212 */ /* 0x000fe400078e3cff */
[----:B------:R-:W-:Y:S01]  /*0d80*/  @P0 LOP3.LUT R5, R5, R24, RZ, 0x3c, !PT ;  /* 0x0000001805050212 */ /* 0x000fe200078e3cff */
[----:B------:R-:W-:Y:S06]  /*0d90*/  @P1 BRA `(.L_x_4) ;  /* 0xfffffff400481947 */ /* 0x000fec000383ffff */
[----:B------:R-:W-:-:S05]  /*0da0*/  VIADD R17, R17, 0x1 ;  /* 0x0000000111117836 */ /* 0x000fca0000000000 */
[----:B------:R-:W-:-:S13]  /*0db0*/  ISETP.NE.AND P0, PT, R17, 0x5, PT ;  /* 0x000000051100780c */ /* 0x000fda0003f05270 */
[----:B------:R-:W-:Y:S05]  /*0dc0*/  @P0 BRA `(.L_x_5) ;  /* 0xfffffff400300947 */ /* 0x000fea000383ffff */
[----:B------:R1:W-:Y:S01]  /*0dd0*/  STG.E.64 desc[UR4][R6.64+0x8], R4 ;  /* 0x0000080406007986 */ /* 0x0003e2000c101b04 */
[----:B------:R-:W-:Y:S01]  /*0de0*/  VIADD R14, R14, 0x1 ;  /* 0x000000010e0e7836 */ /* 0x000fe20000000000 */
[----:B------:R-:W-:Y:S02]  /*0df0*/  LOP3.LUT R11, R0, 0x3, RZ, 0xc0, !PT ;  /* 0x00000003000b7812 */ /* 0x000fe400078ec0ff */
[----:B------:R1:W-:Y:S02]  /*0e00*/  STG.E.64 desc[UR4][R6.64+0x10], R2 ;  /* 0x0000100206007986 */ /* 0x0003e4000c101b04 */
[----:B------:R-:W-:Y:S02]  /*0e10*/  ISETP.GE.U32.AND P0, PT, R14, R11, PT ;  /* 0x0000000b0e00720c */ /* 0x000fe40003f06070 */
[----:B------:R1:W-:Y:S11]  /*0e20*/  STG.E desc[UR4][R6.64+0x4], R15 ;  /* 0x0000040f06007986 */ /* 0x0003f6000c101904 */
[----:B------:R-:W-:Y:S05]  /*0e30*/  @!P0 BRA `(.L_x_6) ;  /* 0xfffffff400048947 */ /* 0x000fea000383ffff */
.L_x_3:
[----:B------:R-:W-:Y:S05]  /*0e40*/  BSYNC.RECONVERGENT B1 ;  /* 0x0000000000017941 */ /* 0x000fea0003800200 */
.L_x_2:
[----:B------:R-:W-:Y:S01]  /*0e50*/  ISETP.GT.U32.AND P0, PT, R0, 0x3, PT ;  /* 0x000000030000780c */ /* 0x000fe20003f04070 */
[----:B------:R-:W-:Y:S01]  /*0e60*/  VIADD R12, R12, 0x1 ;  /* 0x000000010c0c7836 */ /* 0x000fe20000000000 */
[--C-:B------:R-:W-:Y:S02]  /*0e70*/  SHF.R.U64 R0, R0, 0x2, R13.reuse ;  /* 0x0000000200007819 */ /* 0x100fe4000000120d */
[----:B------:R-:W-:Y:S02]  /*0e80*/  ISETP.GT.U32.AND.EX P0, PT, R13, RZ, PT, P0 ;  /* 0x000000ff0d00720c */ /* 0x000fe40003f04100 */
[----:B------:R-:W-:-:S11]  /*0e90*/  SHF.R.U32.HI R13, RZ, 0x2, R13 ;  /* 0x00000002ff0d7819 */ /* 0x000fd6000001160d */
[----:B------:R-:W-:Y:S05]  /*0ea0*/  @P0 BRA `(.L_x_7) ;  /* 0xfffffff000c80947 */ /* 0x000fea000383ffff */
.L_x_1:
[----:B------:R-:W-:Y:S05]  /*0eb0*/  BSYNC.RECONVERGENT B0 ;  /* 0x0000000000007941 */ /* 0x000fea0003800200 */
.L_x_0:
[----:B------:R-:W-:Y:S04]  /*0ec0*/  STG.E.64 desc[UR4][R6.64+0x18], RZ ;  /* 0x000018ff06007986 */ /* 0x000fe8000c101b04 */
[----:B------:R-:W-:Y:S04]  /*0ed0*/  STG.E desc[UR4][R6.64+0x20], RZ ;  /* 0x000020ff06007986 */ /* 0x000fe8000c101904 */
[----:B------:R-:W-:Y:S01]  /*0ee0*/  STG.E.64 desc[UR4][R6.64+0x28], RZ ;  /* 0x000028ff06007986 */ /* 0x000fe2000c101b04 */
[----:B------:R-:W-:Y:S05]  /*0ef0*/  EXIT ;  /* 0x000000000000794d */ /* 0x000fea0003800000 */
.L_x_8:
[----:B------:R-:W-:-:S00]  /*0f00*/  BRA `(.L_x_8) ;  /* 0xfffffffc00fc7947 */ /* 0x000fc0000383ffff */
[----:B------:R-:W-:-:S00]  /*0f10*/  NOP ;  /* 0x0000000000007918 */ /* 0x000fc00000000000 */
        /* <DEDUP_REMOVED lines=14> */
.L_x_9:


//--------------------- .nv.global.init           --------------------------
	.section	.nv.global.init,"aw",@progbits
	.align	4
.nv.global.init:
	.type		mrg32k3aM1SubSeq,@object
	.size		mrg32k3aM1SubSeq,(mrg32k3aM2SubSeq - mrg32k3aM1SubSeq)
mrg32k3aM1SubSeq:
        /*0000*/ 	.byte	0x0b, 0xcc, 0xee, 0x04, 0x73, 0x29, 0x8b, 0x6f, 0xf6, 0x53, 0x03, 0xf6, 0x23, 0xf6, 0xea, 0xda
        /* <DEDUP_REMOVED lines=125> */
	.type		mrg32k3aM2SubSeq,@object
	.size		mrg32k3aM2SubSeq,(mrg32k3aM1 - mrg32k3aM2SubSeq)
mrg32k3aM2SubSeq:
        /* <DEDUP_REMOVED lines=126> */
	.type		mrg32k3aM1,@object
	.size		mrg32k3aM1,(mrg32k3aM1Seq - mrg32k3aM1)
mrg32k3aM1:
        /* <DEDUP_REMOVED lines=144> */
	.type		mrg32k3aM1Seq,@object
	.size		mrg32k3aM1Seq,(mrg32k3aM2 - mrg32k3aM1Seq)
mrg32k3aM1Seq:
        /* <DEDUP_REMOVED lines=144> */
	.type		mrg32k3aM2,@object
	.size		mrg32k3aM2,(mrg32k3aM2Seq - mrg32k3aM2)
mrg32k3aM2:
        /* <DEDUP_REMOVED lines=144> */
	.type		mrg32k3aM2Seq,@object
	.size		mrg32k3aM2Seq,(precalc_xorwow_matrix - mrg32k3aM2Seq)
mrg32k3aM2Seq:
        /* <DEDUP_REMOVED lines=144> */
	.type		precalc_xorwow_matrix,@object
	.size		precalc_xorwow_matrix,(precalc_xorwow_offset_matrix - precalc_xorwow_matrix)
precalc_xorwow_matrix:
        /* <DEDUP_REMOVED lines=6400> */
	.type		precalc_xorwow_offset_matrix,@object
	.size		precalc_xorwow_offset_matrix,(.L_1 - precalc_xorwow_offset_matrix)
precalc_xorwow_offset_matrix:
        /* <DEDUP_REMOVED lines=6400> */
.L_1:


//--------------------- .nv.shared.reserved.0     --------------------------
	.section	.nv.shared.reserved.0,"aw",@nobits
	.weak		__nv_reservedSMEM_offset_0_alias
	.size		__nv_reservedSMEM_offset_0_alias, 0, 64
	.other		__nv_reservedSMEM_offset_0_alias,@"STO_CUDA_RESERVED_SHARED STV_DEFAULT"
__nv_reservedSMEM_offset_0_alias:
	.zero		0
	.zero		64


//--------------------- .nv.constant0._Z24initialise_curand_kernelP17curandStateXORWOWm --------------------------
	.section	.nv.constant0._Z24initialise_curand_kernelP17curandStateXORWOWm,"a",@progbits
	.sectionflags	@""
	.align	4
.nv.constant0._Z24initialise_curand_kernelP17curandStateXORWOWm:
	.zero		912


//--------------------- SYMBOLS --------------------------

	.type		.nv.reservedSmem.offset0,@object
	.size		.nv.reservedSmem.offset0,0x4
